//
// Generated by NVIDIA NVVM Compiler
//
// Compiler Build ID: CL-36424714
// Cuda compilation tools, release 13.0, V13.0.88
// Based on NVVM 20.0.0
//

.version 9.0
.target sm_100
.address_size 64

	// .globl	_Z12relu_streamsPfS_ii

.visible .entry _Z12relu_streamsPfS_ii(
	.param .u64 .ptr .align 1 _Z12relu_streamsPfS_ii_param_0,
	.param .u64 .ptr .align 1 _Z12relu_streamsPfS_ii_param_1,
	.param .u32 _Z12relu_streamsPfS_ii_param_2,
	.param .u32 _Z12relu_streamsPfS_ii_param_3
)
{
	.reg .pred 	%p<2>;
	.reg .b32 	%r<9>;
	.reg .b32 	%f<3>;
	.reg .b64 	%rd<8>;

	ld.param.u64 	%rd1, [_Z12relu_streamsPfS_ii_param_0];
	ld.param.u64 	%rd2, [_Z12relu_streamsPfS_ii_param_1];
	ld.param.u32 	%r2, [_Z12relu_streamsPfS_ii_param_2];
	ld.param.u32 	%r3, [_Z12relu_streamsPfS_ii_param_3];
	mov.u32 	%r4, %tid.x;
	mov.u32 	%r5, %ntid.x;
	mov.u32 	%r6, %ctaid.x;
	mad.lo.s32 	%r7, %r5, %r6, %r4;
	add.s32 	%r1, %r7, %r3;
	add.s32 	%r8, %r3, %r2;
	setp.ge.s32 	%p1, %r1, %r8;
	@%p1 bra 	$L__BB0_2;
	cvta.to.global.u64 	%rd3, %rd1;
	cvta.to.global.u64 	%rd4, %rd2;
	mul.wide.s32 	%rd5, %r1, 4;
	add.s64 	%rd6, %rd3, %rd5;
	ld.global.f32 	%f1, [%rd6];
	max.f32 	%f2, %f1, 0f00000000;
	add.s64 	%rd7, %rd4, %rd5;
	st.global.f32 	[%rd7], %f2;
$L__BB0_2:
	bar.sync 	0;
	ret;

}


// ===== COMPILED SASS (sm_100) =====

	.target	sm_100

	.elftype	@"ET_EXEC"


//--------------------- .note.nv.tkinfo           --------------------------
	.section	.note.nv.tkinfo,"",@"SHT_NOTE"
	.sectionflags	@"SHF_NOTE_NV_TKINFO"
	.tkinfo
        /*0018*/ 	.word	0x00000002
        /*0030*/ 	.string	""
        /*0030*/ 	.string	"ptxas"
        /*0030*/ 	.string	"Cuda compilation tools, release 13.0, V13.0.88"
        /*0030*/ 	.string	"Build cuda_13.0.r13.0/compiler.36424714_0"
        /*0030*/ 	.string	"-arch sm_100 -m 64 "



//--------------------- .note.nv.cuinfo           --------------------------
	.section	.note.nv.cuinfo,"",@"SHT_NOTE"
	.sectionflags	@"SHF_NOTE_NV_CUINFO"
        /*0018*/ 	.short	0x0002
        /*001a*/ 	.short	0x0064
        /*001c*/ 	.short	0x0082
	.zero		2


//--------------------- .nv.info                  --------------------------
	.section	.nv.info,"",@"SHT_CUDA_INFO"
	.align	4


	//----- nvinfo : EIATTR_REGCOUNT
	.align		4
        /*0000*/ 	.byte	0x04, 0x2f
        /*0002*/ 	.short	(.L_1 - .L_0)
	.align		4
.L_0:
        /*0004*/ 	.word	index@(_Z12relu_streamsPfS_ii)
        /*0008*/ 	.word	0x0000000a


	//----- nvinfo : EIATTR_FRAME_SIZE
	.align		4
.L_1:
        /*000c*/ 	.byte	0x04, 0x11
        /*000e*/ 	.short	(.L_3 - .L_2)
	.align		4
.L_2:
        /*0010*/ 	.word	index@(_Z12relu_streamsPfS_ii)
        /*0014*/ 	.word	0x00000000


	//----- nvinfo : EIATTR_MIN_STACK_SIZE
	.align		4
.L_3:
        /*0018*/ 	.byte	0x04, 0x12
        /*001a*/ 	.short	(.L_5 - .L_4)
	.align		4
.L_4:
        /*001c*/ 	.word	index@(_Z12relu_streamsPfS_ii)
        /*0020*/ 	.word	0x00000000
.L_5:


//--------------------- .nv.compat                --------------------------
	.section	.nv.compat,"",@"SHT_CUDA_COMPAT_INFO"
	.align	4
        /*0000*/ 	.byte	0x02, 0x09, 0x00, 0x00, 0x02, 0x02, 0x01, 0x00, 0x02, 0x05, 0x05, 0x00, 0x03, 0x07, 0x01, 0x01
        /*0010*/ 	.byte	0x02, 0x03, 0x00, 0x00, 0x02, 0x06, 0x01, 0x00, 0x04, 0x0b, 0x08, 0x00, 0x09, 0x00, 0x00, 0x00
        /*0020*/ 	.byte	0x00, 0x00, 0x00, 0x00


//--------------------- .nv.info._Z12relu_streamsPfS_ii --------------------------
	.section	.nv.info._Z12relu_streamsPfS_ii,"",@"SHT_CUDA_INFO"
	.sectionflags	@""
	.align	4


	//----- nvinfo : EIATTR_CUDA_API_VERSION
	.align		4
        /*0000*/ 	.byte	0x04, 0x37
        /*0002*/ 	.short	(.L_7 - .L_6)
.L_6:
        /*0004*/ 	.word	0x00000082


	//----- nvinfo : EIATTR_KPARAM_INFO
	.align		4
.L_7:
        /*0008*/ 	.byte	0x04, 0x17
        /*000a*/ 	.short	(.L_9 - .L_8)
.L_8:
        /*000c*/ 	.word	0x00000000
        /*0010*/ 	.short	0x0003
        /*0012*/ 	.short	0x0014
        /*0014*/ 	.byte	0x00, 0xf0, 0x11, 0x00


	//----- nvinfo : EIATTR_KPARAM_INFO
	.align		4
.L_9:
        /*0018*/ 	.byte	0x04, 0x17
        /*001a*/ 	.short	(.L_11 - .L_10)
.L_10:
        /*001c*/ 	.word	0x00000000
        /*0020*/ 	.short	0x0002
        /*0022*/ 	.short	0x0010
        /*0024*/ 	.byte	0x00, 0xf0, 0x11, 0x00


	//----- nvinfo : EIATTR_KPARAM_INFO
	.align		4
.L_11:
        /*0028*/ 	.byte	0x04, 0x17
        /*002a*/ 	.short	(.L_13 - .L_12)
.L_12:
        /*002c*/ 	.word	0x00000000
        /*0030*/ 	.short	0x0001
        /*0032*/ 	.short	0x0008
        /*0034*/ 	.byte	0x00, 0xf5, 0x21, 0x00


	//----- nvinfo : EIATTR_KPARAM_INFO
	.align		4
.L_13:
        /*0038*/ 	.byte	0x04, 0x17
        /*003a*/ 	.short	(.L_15 - .L_14)
.L_14:
        /*003c*/ 	.word	0x00000000
        /*0040*/ 	.short	0x0000
        /*0042*/ 	.short	0x0000
        /*0044*/ 	.byte	0x00, 0xf5, 0x21, 0x00


	//----- nvinfo : EIATTR_SPARSE_MMA_MASK
	.align		4
.L_15:
        /*0048*/ 	.byte	0x03, 0x50
        /*004a*/ 	.short	0x0000


	//----- nvinfo : EIATTR_MAXREG_COUNT
	.align		4
        /*004c*/ 	.byte	0x03, 0x1b
        /*004e*/ 	.short	0x00ff


	//----- nvinfo : EIATTR_NUM_BARRIERS
	.align		4
        /*0050*/ 	.byte	0x02, 0x4c
        /*0052*/ 	.byte	0x01
	.zero		1


	//----- nvinfo : EIATTR_MERCURY_ISA_VERSION
	.align		4
        /*0054*/ 	.byte	0x03, 0x5f
        /*0056*/ 	.short	0x0101


	//----- nvinfo : EIATTR_VRC_CTA_INIT_COUNT
	.align		4
        /*0058*/ 	.byte	0x02, 0x4a
	.zero		1
	.zero		1


	//----- nvinfo : EIATTR_EXIT_INSTR_OFFSETS
	.align		4
        /*005c*/ 	.byte	0x04, 0x1c
        /*005e*/ 	.short	(.L_17 - .L_16)


	//   ....[0]....
.L_16:
        /*0060*/ 	.word	0x00000150


	//----- nvinfo : EIATTR_CRS_STACK_SIZE
	.align		4
.L_17:
        /*0064*/ 	.byte	0x04, 0x1e
        /*0066*/ 	.short	(.L_19 - .L_18)
.L_18:
        /*0068*/ 	.word	0x00000000


	//----- nvinfo : EIATTR_CBANK_PARAM_SIZE
	.align		4
.L_19:
        /*006c*/ 	.byte	0x03, 0x19
        /*006e*/ 	.short	0x0018


	//----- nvinfo : EIATTR_PARAM_CBANK
	.align		4
        /*0070*/ 	.byte	0x04, 0x0a
        /*0072*/ 	.short	(.L_21 - .L_20)
	.align		4
.L_20:
        /*0074*/ 	.word	index@(.nv.constant0._Z12relu_streamsPfS_ii)
        /*0078*/ 	.short	0x0380
        /*007a*/ 	.short	0x0018


	//----- nvinfo : EIATTR_SW_WAR
	.align		4
.L_21:
        /*007c*/ 	.byte	0x04, 0x36
        /*007e*/ 	.short	(.L_23 - .L_22)
.L_22:
        /*0080*/ 	.word	0x00000008
.L_23:


//--------------------- .nv.callgraph             --------------------------
	.section	.nv.callgraph,"",@"SHT_CUDA_CALLGRAPH"
	.align	4
	.sectionentsize	8
	.align		4
        /*0000*/ 	.word	0x00000000
	.align		4
        /*0004*/ 	.word	0xffffffff
	.align		4
        /*0008*/ 	.word	0x00000000
	.align		4
        /*000c*/ 	.word	0xfffffffe
	.align		4
        /*0010*/ 	.word	0x00000000
	.align		4
        /*0014*/ 	.word	0xfffffffd
	.align		4
        /*0018*/ 	.word	0x00000000
	.align		4
        /*001c*/ 	.word	0xfffffffc


//--------------------- .text._Z12relu_streamsPfS_ii --------------------------
	.section	.text._Z12relu_streamsPfS_ii,"ax",@progbits
	.align	128
        .global         _Z12relu_streamsPfS_ii
        .type           _Z12relu_streamsPfS_ii,@function
        .size           _Z12relu_streamsPfS_ii,(.L_x_3 - _Z12relu_streamsPfS_ii)
        .other          _Z12relu_streamsPfS_ii,@"STO_CUDA_ENTRY STV_DEFAULT"
_Z12relu_streamsPfS_ii:
.text._Z12relu_streamsPfS_ii:
[----:B------:R-:W-:Y:S01]  /*0000*/  LDC R1, c[0x0][0x37c] ;  /* 0x0000df00ff017b82 */ /* 0x000fe20000000800 */
[----:B------:R-:W0:Y:S01]  /*0010*/  S2R R0, SR_TID.X ;  /* 0x0000000000007919 */ /* 0x000e220000002100 */
[----:B------:R-:W0:Y:S01]  /*0020*/  LDCU UR6, c[0x0][0x360] ;  /* 0x00006c00ff0677ac */ /* 0x000e220008000800 */
[----:B------:R-:W-:Y:S01]  /*0030*/  BSSY.RECONVERGENT B0, `(.L_x_0) ;  /* 0x0000010000007945 */ /* 0x000fe20003800200 */
[----:B------:R-:W0:Y:S01]  /*0040*/  S2R R3, SR_CTAID.X ;  /* 0x0000000000037919 */ /* 0x000e220000002500 */
[----:B------:R-:W1:Y:S02]  /*0050*/  LDCU.64 UR4, c[0x0][0x390] ;  /* 0x00007200ff0477ac */ /* 0x000e640008000a00 */
[----:B-1----:R-:W-:Y:S01]  /*0060*/  UIADD3 UR4, UPT, UPT, UR5, UR4, URZ ;  /* 0x0000000405047290 */ /* 0x002fe2000fffe0ff */
[----:B0-----:R-:W-:-:S05]  /*0070*/  IMAD R0, R3, UR6, R0 ;  /* 0x0000000603007c24 */ /* 0x001fca000f8e0200 */
[----:B------:R-:W-:-:S04]  /*0080*/  IADD3 R7, PT, PT, R0, UR5, RZ ;  /* 0x0000000500077c10 */ /* 0x000fc8000fffe0ff */
[----:B------:R-:W-:-:S13]  /*0090*/  ISETP.GE.AND P0, PT, R7, UR4, PT ;  /* 0x0000000407007c0c */ /* 0x000fda000bf06270 */
[----:B------:R-:W-:Y:S05]  /*00a0*/  @P0 BRA `(.L_x_1) ;  /* 0x0000000000200947 */ /* 0x000fea0003800000 */
[----:B------:R-:W0:Y:S01]  /*00b0*/  LDC.64 R2, c[0x0][0x380] ;  /* 0x0000e000ff027b82 */ /* 0x000e220000000a00 */
[----:B------:R-:W1:Y:S07]  /*00c0*/  LDCU.64 UR4, c[0x0][0x358] ;  /* 0x00006b00ff0477ac */ /* 0x000e6e0008000a00 */
[----:B------:R-:W2:Y:S01]  /*00d0*/  LDC.64 R4, c[0x0][0x388] ;  /* 0x0000e200ff047b82 */ /* 0x000ea20000000a00 */
[----:B0-----:R-:W-:-:S06]  /*00e0*/  IMAD.WIDE R2, R7, 0x4, R2 ;  /* 0x0000000407027825 */ /* 0x001fcc00078e0202 */
[----:B-1----:R-:W3:Y:S01]  /*00f0*/  LDG.E R2, desc[UR4][R2.64] ;  /* 0x0000000402027981 */ /* 0x002ee2000c1e1900 */
[----:B--2---:R-:W-:Y:S01]  /*0100*/  IMAD.WIDE R4, R7, 0x4, R4 ;  /* 0x0000000407047825 */ /* 0x004fe200078e0204 */
[----:B---3--:R-:W-:-:S05]  /*0110*/  FMNMX R7, RZ, R2, !PT ;  /* 0x00000002ff077209 */ /* 0x008fca0007800000 */
[----:B------:R0:W-:Y:S02]  /*0120*/  STG.E desc[UR4][R4.64], R7 ;  /* 0x0000000704007986 */ /* 0x0001e4000c101904 */
.L_x_1:
[----:B------:R-:W-:Y:S05]  /*0130*/  BSYNC.RECONVERGENT B0 ;  /* 0x0000000000007941 */ /* 0x000fea0003800200 */
.L_x_0:
[----:B------:R-:W-:Y:S06]  /*0140*/  BAR.SYNC.DEFER_BLOCKING 0x0 ;  /* 0x0000000000007b1d */ /* 0x000fec0000010000 */
[----:B------:R-:W-:Y:S05]  /*0150*/  EXIT ;  /* 0x000000000000794d */ /* 0x000fea0003800000 */
.L_x_2:
[----:B------:R-:W-:-:S00]  /*0160*/  BRA `(.L_x_2) ;  /* 0xfffffffc00fc7947 */ /* 0x000fc0000383ffff */
[----:B------:R-:W-:-:S00]  /*0170*/  NOP ;  /* 0x0000000000007918 */ /* 0x000fc00000000000 */
        /* <DEDUP_REMOVED lines=8> */
.L_x_3:


//--------------------- .nv.shared.reserved.0     --------------------------
	.section	.nv.shared.reserved.0,"aw",@nobits
	.weak		__nv_reservedSMEM_offset_0_alias
	.size		__nv_reservedSMEM_offset_0_alias, 0, 64
	.other		__nv_reservedSMEM_offset_0_alias,@"STO_CUDA_RESERVED_SHARED STV_DEFAULT"
__nv_reservedSMEM_offset_0_alias:
	.zero		0
	.zero		64


//--------------------- .nv.constant0._Z12relu_streamsPfS_ii --------------------------
	.section	.nv.constant0._Z12relu_streamsPfS_ii,"a",@progbits
	.sectionflags	@""
	.align	4
.nv.constant0._Z12relu_streamsPfS_ii:
	.zero		920


//--------------------- SYMBOLS --------------------------

	.type		.nv.reservedSmem.offset0,@object
	.size		.nv.reservedSmem.offset0,0x4
